//
// Generated by NVIDIA NVVM Compiler
//
// Compiler Build ID: CL-36424714
// Cuda compilation tools, release 13.0, V13.0.88
// Based on NVVM 20.0.0
//

.version 9.0
.target sm_100
.address_size 64

	// .globl	_Z14VitBit_DropoutPKaPaPKiPiPKfPffiiii
.global .align 4 .b8 precalc_xorwow_matrix[102400];
.global .align 4 .b8 precalc_xorwow_offset_matrix[102400];
.global .align 4 .b8 mrg32k3aM1[2304];
.global .align 4 .b8 mrg32k3aM2[2304];
.global .align 4 .b8 mrg32k3aM1SubSeq[2016];
.global .align 4 .b8 mrg32k3aM2SubSeq[2016];
.global .align 4 .b8 mrg32k3aM1Seq[2304];
.global .align 4 .b8 mrg32k3aM2Seq[2304];
.const .align 8 .b8 __cr_lgamma_table[72];

.visible .entry _Z14VitBit_DropoutPKaPaPKiPiPKfPffiiii(
	.param .u64 .ptr .align 1 _Z14VitBit_DropoutPKaPaPKiPiPKfPffiiii_param_0,
	.param .u64 .ptr .align 1 _Z14VitBit_DropoutPKaPaPKiPiPKfPffiiii_param_1,
	.param .u64 .ptr .align 1 _Z14VitBit_DropoutPKaPaPKiPiPKfPffiiii_param_2,
	.param .u64 .ptr .align 1 _Z14VitBit_DropoutPKaPaPKiPiPKfPffiiii_param_3,
	.param .u64 .ptr .align 1 _Z14VitBit_DropoutPKaPaPKiPiPKfPffiiii_param_4,
	.param .u64 .ptr .align 1 _Z14VitBit_DropoutPKaPaPKiPiPKfPffiiii_param_5,
	.param .f32 _Z14VitBit_DropoutPKaPaPKiPiPKfPffiiii_param_6,
	.param .u32 _Z14VitBit_DropoutPKaPaPKiPiPKfPffiiii_param_7,
	.param .u32 _Z14VitBit_DropoutPKaPaPKiPiPKfPffiiii_param_8,
	.param .u32 _Z14VitBit_DropoutPKaPaPKiPiPKfPffiiii_param_9,
	.param .u32 _Z14VitBit_DropoutPKaPaPKiPiPKfPffiiii_param_10
)
{
	.reg .pred 	%p<11>;
	.reg .b16 	%rs<3>;
	.reg .b32 	%r<310>;
	.reg .b32 	%f<9>;
	.reg .b64 	%rd<34>;

	ld.param.u64 	%rd4, [_Z14VitBit_DropoutPKaPaPKiPiPKfPffiiii_param_0];
	ld.param.u64 	%rd7, [_Z14VitBit_DropoutPKaPaPKiPiPKfPffiiii_param_1];
	ld.param.u64 	%rd5, [_Z14VitBit_DropoutPKaPaPKiPiPKfPffiiii_param_2];
	ld.param.u64 	%rd8, [_Z14VitBit_DropoutPKaPaPKiPiPKfPffiiii_param_3];
	ld.param.u64 	%rd6, [_Z14VitBit_DropoutPKaPaPKiPiPKfPffiiii_param_4];
	ld.param.u64 	%rd9, [_Z14VitBit_DropoutPKaPaPKiPiPKfPffiiii_param_5];
	ld.param.f32 	%f1, [_Z14VitBit_DropoutPKaPaPKiPiPKfPffiiii_param_6];
	ld.param.u32 	%r7, [_Z14VitBit_DropoutPKaPaPKiPiPKfPffiiii_param_7];
	ld.param.u32 	%r8, [_Z14VitBit_DropoutPKaPaPKiPiPKfPffiiii_param_8];
	ld.param.u32 	%r9, [_Z14VitBit_DropoutPKaPaPKiPiPKfPffiiii_param_9];
	ld.param.u32 	%r10, [_Z14VitBit_DropoutPKaPaPKiPiPKfPffiiii_param_10];
	cvta.to.global.u64 	%rd1, %rd7;
	cvta.to.global.u64 	%rd2, %rd8;
	cvta.to.global.u64 	%rd3, %rd9;
	mov.u32 	%r11, %ctaid.y;
	mov.u32 	%r12, %ntid.y;
	mov.u32 	%r13, %tid.y;
	mad.lo.s32 	%r1, %r11, %r12, %r13;
	mov.u32 	%r14, %ctaid.x;
	mov.u32 	%r15, %ntid.x;
	mov.u32 	%r16, %tid.x;
	mad.lo.s32 	%r2, %r14, %r15, %r16;
	setp.ge.s32 	%p1, %r1, %r7;
	setp.ge.s32 	%p2, %r2, %r9;
	or.pred  	%p3, %p1, %p2;
	@%p3 bra 	$L__BB0_4;
	mad.lo.s32 	%r3, %r9, %r1, %r2;
	mad.lo.s32 	%r4, %r10, %r1, %r2;
	// begin inline asm
	mov.u64 	%rd26, %clock64;
	// end inline asm
	cvt.u32.u64 	%r221, %rd26;
	{ .reg .b32 tmp; mov.b64 {tmp, %r222}, %rd26; }
	shr.s32 	%r223, %r3, 31;
	mov.b32 	%r224, 0;
	mov.b32 	%r225, -766435501;
	mul.hi.u32 	%r226, %r225, %r224;
	mov.b32 	%r227, -845247145;
	mul.hi.u32 	%r228, %r227, %r3;
	mul.lo.s32 	%r229, %r3, -845247145;
	xor.b32  	%r230, %r228, %r221;
	xor.b32  	%r231, %r223, %r226;
	xor.b32  	%r232, %r231, %r222;
	add.s32 	%r233, %r221, -1640531527;
	add.s32 	%r234, %r222, -1150833019;
	mul.hi.u32 	%r235, %r225, %r230;
	mul.lo.s32 	%r236, %r230, -766435501;
	mul.hi.u32 	%r237, %r227, %r232;
	mul.lo.s32 	%r238, %r232, -845247145;
	xor.b32  	%r239, %r229, %r237;
	xor.b32  	%r240, %r239, %r233;
	xor.b32  	%r241, %r235, %r234;
	add.s32 	%r242, %r221, 1013904242;
	add.s32 	%r243, %r222, 1993301258;
	mul.hi.u32 	%r244, %r225, %r240;
	mul.lo.s32 	%r245, %r240, -766435501;
	mul.hi.u32 	%r246, %r227, %r241;
	mul.lo.s32 	%r247, %r241, -845247145;
	xor.b32  	%r248, %r238, %r242;
	xor.b32  	%r249, %r248, %r246;
	xor.b32  	%r250, %r243, %r236;
	xor.b32  	%r251, %r250, %r244;
	add.s32 	%r252, %r221, -626627285;
	add.s32 	%r253, %r222, 842468239;
	mul.hi.u32 	%r254, %r225, %r249;
	mul.lo.s32 	%r255, %r249, -766435501;
	mul.hi.u32 	%r256, %r227, %r251;
	mul.lo.s32 	%r257, %r251, -845247145;
	xor.b32  	%r258, %r247, %r252;
	xor.b32  	%r259, %r258, %r256;
	xor.b32  	%r260, %r245, %r253;
	xor.b32  	%r261, %r260, %r254;
	add.s32 	%r262, %r221, 2027808484;
	add.s32 	%r263, %r222, -308364780;
	mul.hi.u32 	%r264, %r225, %r259;
	mul.lo.s32 	%r265, %r259, -766435501;
	mul.hi.u32 	%r266, %r227, %r261;
	mul.lo.s32 	%r267, %r261, -845247145;
	xor.b32  	%r268, %r257, %r262;
	xor.b32  	%r269, %r268, %r266;
	xor.b32  	%r270, %r255, %r263;
	xor.b32  	%r271, %r270, %r264;
	add.s32 	%r272, %r221, 387276957;
	add.s32 	%r273, %r222, -1459197799;
	mul.hi.u32 	%r274, %r225, %r269;
	mul.lo.s32 	%r275, %r269, -766435501;
	mul.hi.u32 	%r276, %r227, %r271;
	mul.lo.s32 	%r277, %r271, -845247145;
	xor.b32  	%r278, %r267, %r272;
	xor.b32  	%r279, %r278, %r276;
	xor.b32  	%r280, %r265, %r273;
	xor.b32  	%r281, %r280, %r274;
	add.s32 	%r282, %r221, -1253254570;
	add.s32 	%r283, %r222, 1684936478;
	mul.hi.u32 	%r284, %r225, %r279;
	mul.lo.s32 	%r285, %r279, -766435501;
	mul.hi.u32 	%r286, %r227, %r281;
	mul.lo.s32 	%r287, %r281, -845247145;
	xor.b32  	%r288, %r277, %r282;
	xor.b32  	%r289, %r288, %r286;
	xor.b32  	%r290, %r275, %r283;
	xor.b32  	%r291, %r290, %r284;
	add.s32 	%r292, %r221, 1401181199;
	add.s32 	%r293, %r222, 534103459;
	mul.hi.u32 	%r294, %r225, %r289;
	mul.lo.s32 	%r295, %r289, -766435501;
	mul.hi.u32 	%r296, %r227, %r291;
	xor.b32  	%r297, %r287, %r292;
	xor.b32  	%r298, %r297, %r296;
	xor.b32  	%r299, %r285, %r293;
	xor.b32  	%r300, %r299, %r294;
	add.s32 	%r301, %r222, -616729560;
	mul.hi.u32 	%r302, %r225, %r298;
	mul.lo.s32 	%r303, %r300, -845247145;
	xor.b32  	%r304, %r295, %r301;
	xor.b32  	%r305, %r304, %r302;
	add.s32 	%r306, %r221, -1879881855;
	mul.hi.u32 	%r307, %r227, %r305;
	xor.b32  	%r308, %r303, %r306;
	xor.b32  	%r309, %r308, %r307;
	cvt.rn.f32.u32 	%f7, %r309;
	fma.rn.f32 	%f8, %f7, 0f2F800000, 0f2F000000;
	setp.geu.f32 	%p10, %f8, %f1;
	@%p10 bra 	$L__BB0_3;
	cvt.s64.s32 	%rd32, %r4;
	add.s64 	%rd33, %rd1, %rd32;
	mov.b16 	%rs2, 0;
	st.global.u8 	[%rd33], %rs2;
	bra.uni 	$L__BB0_12;
$L__BB0_3:
	cvt.s64.s32 	%rd27, %r3;
	cvta.to.global.u64 	%rd28, %rd4;
	add.s64 	%rd29, %rd28, %rd27;
	ld.global.u8 	%rs1, [%rd29];
	cvt.s64.s32 	%rd30, %r4;
	add.s64 	%rd31, %rd1, %rd30;
	st.global.u8 	[%rd31], %rs1;
	bra.uni 	$L__BB0_12;
$L__BB0_4:
	setp.ge.s32 	%p4, %r2, %r9;
	add.s32 	%r17, %r8, %r7;
	setp.ge.s32 	%p5, %r1, %r17;
	or.pred  	%p6, %p5, %p4;
	@%p6 bra 	$L__BB0_12;
	sub.s32 	%r18, %r1, %r7;
	mad.lo.s32 	%r19, %r9, %r18, %r2;
	mad.lo.s32 	%r20, %r9, %r1, %r2;
	shr.s32 	%r21, %r19, 31;
	shr.u32 	%r22, %r21, 26;
	add.s32 	%r23, %r19, %r22;
	shr.s32 	%r24, %r23, 6;
	shr.u32 	%r25, %r21, 27;
	add.s32 	%r26, %r19, %r25;
	shr.u32 	%r27, %r26, 5;
	sub.s32 	%r28, %r24, %r27;
	shl.b32 	%r29, %r28, 5;
	add.s32 	%r5, %r29, %r19;
	shr.s32 	%r30, %r20, 31;
	shr.u32 	%r31, %r30, 26;
	add.s32 	%r32, %r20, %r31;
	shr.s32 	%r33, %r32, 6;
	shr.u32 	%r34, %r30, 27;
	add.s32 	%r35, %r20, %r34;
	shr.u32 	%r36, %r35, 5;
	sub.s32 	%r37, %r33, %r36;
	shl.b32 	%r38, %r37, 5;
	add.s32 	%r6, %r38, %r20;
	and.b32  	%r39, %r27, 1;
	setp.eq.b32 	%p7, %r39, 1;
	@%p7 bra 	$L__BB0_9;
	// begin inline asm
	mov.u64 	%rd18, %clock64;
	// end inline asm
	cvt.u32.u64 	%r130, %rd18;
	{ .reg .b32 tmp; mov.b64 {tmp, %r131}, %rd18; }
	shr.s32 	%r132, %r6, 31;
	mov.b32 	%r133, 0;
	mov.b32 	%r134, -766435501;
	mul.hi.u32 	%r135, %r134, %r133;
	mov.b32 	%r136, -845247145;
	mul.hi.u32 	%r137, %r136, %r6;
	mul.lo.s32 	%r138, %r6, -845247145;
	xor.b32  	%r139, %r137, %r130;
	xor.b32  	%r140, %r132, %r135;
	xor.b32  	%r141, %r140, %r131;
	add.s32 	%r142, %r130, -1640531527;
	add.s32 	%r143, %r131, -1150833019;
	mul.hi.u32 	%r144, %r134, %r139;
	mul.lo.s32 	%r145, %r139, -766435501;
	mul.hi.u32 	%r146, %r136, %r141;
	mul.lo.s32 	%r147, %r141, -845247145;
	xor.b32  	%r148, %r138, %r146;
	xor.b32  	%r149, %r148, %r142;
	xor.b32  	%r150, %r144, %r143;
	add.s32 	%r151, %r130, 1013904242;
	add.s32 	%r152, %r131, 1993301258;
	mul.hi.u32 	%r153, %r134, %r149;
	mul.lo.s32 	%r154, %r149, -766435501;
	mul.hi.u32 	%r155, %r136, %r150;
	mul.lo.s32 	%r156, %r150, -845247145;
	xor.b32  	%r157, %r147, %r151;
	xor.b32  	%r158, %r157, %r155;
	xor.b32  	%r159, %r152, %r145;
	xor.b32  	%r160, %r159, %r153;
	add.s32 	%r161, %r130, -626627285;
	add.s32 	%r162, %r131, 842468239;
	mul.hi.u32 	%r163, %r134, %r158;
	mul.lo.s32 	%r164, %r158, -766435501;
	mul.hi.u32 	%r165, %r136, %r160;
	mul.lo.s32 	%r166, %r160, -845247145;
	xor.b32  	%r167, %r156, %r161;
	xor.b32  	%r168, %r167, %r165;
	xor.b32  	%r169, %r154, %r162;
	xor.b32  	%r170, %r169, %r163;
	add.s32 	%r171, %r130, 2027808484;
	add.s32 	%r172, %r131, -308364780;
	mul.hi.u32 	%r173, %r134, %r168;
	mul.lo.s32 	%r174, %r168, -766435501;
	mul.hi.u32 	%r175, %r136, %r170;
	mul.lo.s32 	%r176, %r170, -845247145;
	xor.b32  	%r177, %r166, %r171;
	xor.b32  	%r178, %r177, %r175;
	xor.b32  	%r179, %r164, %r172;
	xor.b32  	%r180, %r179, %r173;
	add.s32 	%r181, %r130, 387276957;
	add.s32 	%r182, %r131, -1459197799;
	mul.hi.u32 	%r183, %r134, %r178;
	mul.lo.s32 	%r184, %r178, -766435501;
	mul.hi.u32 	%r185, %r136, %r180;
	mul.lo.s32 	%r186, %r180, -845247145;
	xor.b32  	%r187, %r176, %r181;
	xor.b32  	%r188, %r187, %r185;
	xor.b32  	%r189, %r174, %r182;
	xor.b32  	%r190, %r189, %r183;
	add.s32 	%r191, %r130, -1253254570;
	add.s32 	%r192, %r131, 1684936478;
	mul.hi.u32 	%r193, %r134, %r188;
	mul.lo.s32 	%r194, %r188, -766435501;
	mul.hi.u32 	%r195, %r136, %r190;
	mul.lo.s32 	%r196, %r190, -845247145;
	xor.b32  	%r197, %r186, %r191;
	xor.b32  	%r198, %r197, %r195;
	xor.b32  	%r199, %r184, %r192;
	xor.b32  	%r200, %r199, %r193;
	add.s32 	%r201, %r130, 1401181199;
	add.s32 	%r202, %r131, 534103459;
	mul.hi.u32 	%r203, %r134, %r198;
	mul.lo.s32 	%r204, %r198, -766435501;
	mul.hi.u32 	%r205, %r136, %r200;
	xor.b32  	%r206, %r196, %r201;
	xor.b32  	%r207, %r206, %r205;
	xor.b32  	%r208, %r194, %r202;
	xor.b32  	%r209, %r208, %r203;
	add.s32 	%r210, %r131, -616729560;
	mul.hi.u32 	%r211, %r134, %r207;
	mul.lo.s32 	%r212, %r209, -845247145;
	xor.b32  	%r213, %r204, %r210;
	xor.b32  	%r214, %r213, %r211;
	add.s32 	%r215, %r130, -1879881855;
	mul.hi.u32 	%r216, %r136, %r214;
	xor.b32  	%r217, %r212, %r215;
	xor.b32  	%r218, %r217, %r216;
	cvt.rn.f32.u32 	%f5, %r218;
	fma.rn.f32 	%f6, %f5, 0f2F800000, 0f2F000000;
	setp.geu.f32 	%p9, %f6, %f1;
	@%p9 bra 	$L__BB0_8;
	mul.wide.s32 	%rd24, %r5, 4;
	add.s64 	%rd25, %rd2, %rd24;
	mov.b32 	%r220, 0;
	st.global.u32 	[%rd25], %r220;
	bra.uni 	$L__BB0_12;
$L__BB0_8:
	cvta.to.global.u64 	%rd19, %rd5;
	mul.wide.s32 	%rd20, %r6, 4;
	add.s64 	%rd21, %rd19, %rd20;
	ld.global.u32 	%r219, [%rd21];
	mul.wide.s32 	%rd22, %r5, 4;
	add.s64 	%rd23, %rd2, %rd22;
	st.global.u32 	[%rd23], %r219;
	bra.uni 	$L__BB0_12;
$L__BB0_9:
	// begin inline asm
	mov.u64 	%rd10, %clock64;
	// end inline asm
	cvt.u32.u64 	%r40, %rd10;
	{ .reg .b32 tmp; mov.b64 {tmp, %r41}, %rd10; }
	shr.s32 	%r42, %r6, 31;
	mov.b32 	%r43, 0;
	mov.b32 	%r44, -766435501;
	mul.hi.u32 	%r45, %r44, %r43;
	mov.b32 	%r46, -845247145;
	mul.hi.u32 	%r47, %r46, %r6;
	mul.lo.s32 	%r48, %r6, -845247145;
	xor.b32  	%r49, %r47, %r40;
	xor.b32  	%r50, %r42, %r45;
	xor.b32  	%r51, %r50, %r41;
	add.s32 	%r52, %r40, -1640531527;
	add.s32 	%r53, %r41, -1150833019;
	mul.hi.u32 	%r54, %r44, %r49;
	mul.lo.s32 	%r55, %r49, -766435501;
	mul.hi.u32 	%r56, %r46, %r51;
	mul.lo.s32 	%r57, %r51, -845247145;
	xor.b32  	%r58, %r48, %r56;
	xor.b32  	%r59, %r58, %r52;
	xor.b32  	%r60, %r54, %r53;
	add.s32 	%r61, %r40, 1013904242;
	add.s32 	%r62, %r41, 1993301258;
	mul.hi.u32 	%r63, %r44, %r59;
	mul.lo.s32 	%r64, %r59, -766435501;
	mul.hi.u32 	%r65, %r46, %r60;
	mul.lo.s32 	%r66, %r60, -845247145;
	xor.b32  	%r67, %r57, %r61;
	xor.b32  	%r68, %r67, %r65;
	xor.b32  	%r69, %r62, %r55;
	xor.b32  	%r70, %r69, %r63;
	add.s32 	%r71, %r40, -626627285;
	add.s32 	%r72, %r41, 842468239;
	mul.hi.u32 	%r73, %r44, %r68;
	mul.lo.s32 	%r74, %r68, -766435501;
	mul.hi.u32 	%r75, %r46, %r70;
	mul.lo.s32 	%r76, %r70, -845247145;
	xor.b32  	%r77, %r66, %r71;
	xor.b32  	%r78, %r77, %r75;
	xor.b32  	%r79, %r64, %r72;
	xor.b32  	%r80, %r79, %r73;
	add.s32 	%r81, %r40, 2027808484;
	add.s32 	%r82, %r41, -308364780;
	mul.hi.u32 	%r83, %r44, %r78;
	mul.lo.s32 	%r84, %r78, -766435501;
	mul.hi.u32 	%r85, %r46, %r80;
	mul.lo.s32 	%r86, %r80, -845247145;
	xor.b32  	%r87, %r76, %r81;
	xor.b32  	%r88, %r87, %r85;
	xor.b32  	%r89, %r74, %r82;
	xor.b32  	%r90, %r89, %r83;
	add.s32 	%r91, %r40, 387276957;
	add.s32 	%r92, %r41, -1459197799;
	mul.hi.u32 	%r93, %r44, %r88;
	mul.lo.s32 	%r94, %r88, -766435501;
	mul.hi.u32 	%r95, %r46, %r90;
	mul.lo.s32 	%r96, %r90, -845247145;
	xor.b32  	%r97, %r86, %r91;
	xor.b32  	%r98, %r97, %r95;
	xor.b32  	%r99, %r84, %r92;
	xor.b32  	%r100, %r99, %r93;
	add.s32 	%r101, %r40, -1253254570;
	add.s32 	%r102, %r41, 1684936478;
	mul.hi.u32 	%r103, %r44, %r98;
	mul.lo.s32 	%r104, %r98, -766435501;
	mul.hi.u32 	%r105, %r46, %r100;
	mul.lo.s32 	%r106, %r100, -845247145;
	xor.b32  	%r107, %r96, %r101;
	xor.b32  	%r108, %r107, %r105;
	xor.b32  	%r109, %r94, %r102;
	xor.b32  	%r110, %r109, %r103;
	add.s32 	%r111, %r40, 1401181199;
	add.s32 	%r112, %r41, 534103459;
	mul.hi.u32 	%r113, %r44, %r108;
	mul.lo.s32 	%r114, %r108, -766435501;
	mul.hi.u32 	%r115, %r46, %r110;
	xor.b32  	%r116, %r106, %r111;
	xor.b32  	%r117, %r116, %r115;
	xor.b32  	%r118, %r104, %r112;
	xor.b32  	%r119, %r118, %r113;
	add.s32 	%r120, %r41, -616729560;
	mul.hi.u32 	%r121, %r44, %r117;
	mul.lo.s32 	%r122, %r119, -845247145;
	xor.b32  	%r123, %r114, %r120;
	xor.b32  	%r124, %r123, %r121;
	add.s32 	%r125, %r40, -1879881855;
	mul.hi.u32 	%r126, %r46, %r124;
	xor.b32  	%r127, %r122, %r125;
	xor.b32  	%r128, %r127, %r126;
	cvt.rn.f32.u32 	%f2, %r128;
	fma.rn.f32 	%f3, %f2, 0f2F800000, 0f2F000000;
	setp.geu.f32 	%p8, %f3, %f1;
	@%p8 bra 	$L__BB0_11;
	mul.wide.s32 	%rd16, %r5, 4;
	add.s64 	%rd17, %rd3, %rd16;
	mov.b32 	%r129, 0;
	st.global.u32 	[%rd17], %r129;
	bra.uni 	$L__BB0_12;
$L__BB0_11:
	cvta.to.global.u64 	%rd11, %rd6;
	mul.wide.s32 	%rd12, %r6, 4;
	add.s64 	%rd13, %rd11, %rd12;
	ld.global.f32 	%f4, [%rd13];
	mul.wide.s32 	%rd14, %r5, 4;
	add.s64 	%rd15, %rd3, %rd14;
	st.global.f32 	[%rd15], %f4;
$L__BB0_12:
	ret;

}


// ===== COMPILED SASS (sm_100) =====

	.target	sm_100

	.elftype	@"ET_EXEC"


//--------------------- .note.nv.tkinfo           --------------------------
	.section	.note.nv.tkinfo,"",@"SHT_NOTE"
	.sectionflags	@"SHF_NOTE_NV_TKINFO"
	.tkinfo
        /*0018*/ 	.word	0x00000002
        /*0030*/ 	.string	""
        /*0030*/ 	.string	"ptxas"
        /*0030*/ 	.string	"Cuda compilation tools, release 13.0, V13.0.88"
        /*0030*/ 	.string	"Build cuda_13.0.r13.0/compiler.36424714_0"
        /*0030*/ 	.string	"-arch sm_100 -m 64 "



//--------------------- .note.nv.cuinfo           --------------------------
	.section	.note.nv.cuinfo,"",@"SHT_NOTE"
	.sectionflags	@"SHF_NOTE_NV_CUINFO"
        /*0018*/ 	.short	0x0002
        /*001a*/ 	.short	0x0064
        /*001c*/ 	.short	0x0082
	.zero		2


//--------------------- .nv.info                  --------------------------
	.section	.nv.info,"",@"SHT_CUDA_INFO"
	.align	4


	//----- nvinfo : EIATTR_REGCOUNT
	.align		4
        /*0000*/ 	.byte	0x04, 0x2f
        /*0002*/ 	.short	(.L_10 - .L_9)
	.align		4
.L_9:
        /*0004*/ 	.word	index@(_Z14VitBit_DropoutPKaPaPKiPiPKfPffiiii)
        /*0008*/ 	.word	0x00000010


	//----- nvinfo : EIATTR_FRAME_SIZE
	.align		4
.L_10:
        /*000c*/ 	.byte	0x04, 0x11
        /*000e*/ 	.short	(.L_12 - .L_11)
	.align		4
.L_11:
        /*0010*/ 	.word	index@(_Z14VitBit_DropoutPKaPaPKiPiPKfPffiiii)
        /*0014*/ 	.word	0x00000000


	//----- nvinfo : EIATTR_MIN_STACK_SIZE
	.align		4
.L_12:
        /*0018*/ 	.byte	0x04, 0x12
        /*001a*/ 	.short	(.L_14 - .L_13)
	.align		4
.L_13:
        /*001c*/ 	.word	index@(_Z14VitBit_DropoutPKaPaPKiPiPKfPffiiii)
        /*0020*/ 	.word	0x00000000
.L_14:


//--------------------- .nv.compat                --------------------------
	.section	.nv.compat,"",@"SHT_CUDA_COMPAT_INFO"
	.align	4
        /*0000*/ 	.byte	0x02, 0x09, 0x00, 0x00, 0x02, 0x02, 0x01, 0x00, 0x02, 0x05, 0x05, 0x00, 0x03, 0x07, 0x01, 0x01
        /*0010*/ 	.byte	0x02, 0x03, 0x00, 0x00, 0x02, 0x06, 0x01, 0x00, 0x04, 0x0b, 0x08, 0x00, 0x09, 0x00, 0x00, 0x00
        /*0020*/ 	.byte	0x00, 0x00, 0x00, 0x00


//--------------------- .nv.info._Z14VitBit_DropoutPKaPaPKiPiPKfPffiiii --------------------------
	.section	.nv.info._Z14VitBit_DropoutPKaPaPKiPiPKfPffiiii,"",@"SHT_CUDA_INFO"
	.sectionflags	@""
	.align	4


	//----- nvinfo : EIATTR_CUDA_API_VERSION
	.align		4
        /*0000*/ 	.byte	0x04, 0x37
        /*0002*/ 	.short	(.L_16 - .L_15)
.L_15:
        /*0004*/ 	.word	0x00000082


	//----- nvinfo : EIATTR_KPARAM_INFO
	.align		4
.L_16:
        /*0008*/ 	.byte	0x04, 0x17
        /*000a*/ 	.short	(.L_18 - .L_17)
.L_17:
        /*000c*/ 	.word	0x00000000
        /*0010*/ 	.short	0x000a
        /*0012*/ 	.short	0x0040
        /*0014*/ 	.byte	0x00, 0xf0, 0x11, 0x00


	//----- nvinfo : EIATTR_KPARAM_INFO
	.align		4
.L_18:
        /*0018*/ 	.byte	0x04, 0x17
        /*001a*/ 	.short	(.L_20 - .L_19)
.L_19:
        /*001c*/ 	.word	0x00000000
        /*0020*/ 	.short	0x0009
        /*0022*/ 	.short	0x003c
        /*0024*/ 	.byte	0x00, 0xf0, 0x11, 0x00


	//----- nvinfo : EIATTR_KPARAM_INFO
	.align		4
.L_20:
        /*0028*/ 	.byte	0x04, 0x17
        /*002a*/ 	.short	(.L_22 - .L_21)
.L_21:
        /*002c*/ 	.word	0x00000000
        /*0030*/ 	.short	0x0008
        /*0032*/ 	.short	0x0038
        /*0034*/ 	.byte	0x00, 0xf0, 0x11, 0x00


	//----- nvinfo : EIATTR_KPARAM_INFO
	.align		4
.L_22:
        /*0038*/ 	.byte	0x04, 0x17
        /*003a*/ 	.short	(.L_24 - .L_23)
.L_23:
        /*003c*/ 	.word	0x00000000
        /*0040*/ 	.short	0x0007
        /*0042*/ 	.short	0x0034
        /*0044*/ 	.byte	0x00, 0xf0, 0x11, 0x00


	//----- nvinfo : EIATTR_KPARAM_INFO
	.align		4
.L_24:
        /*0048*/ 	.byte	0x04, 0x17
        /*004a*/ 	.short	(.L_26 - .L_25)
.L_25:
        /*004c*/ 	.word	0x00000000
        /*0050*/ 	.short	0x0006
        /*0052*/ 	.short	0x0030
        /*0054*/ 	.byte	0x00, 0xf0, 0x11, 0x00


	//----- nvinfo : EIATTR_KPARAM_INFO
	.align		4
.L_26:
        /*0058*/ 	.byte	0x04, 0x17
        /*005a*/ 	.short	(.L_28 - .L_27)
.L_27:
        /*005c*/ 	.word	0x00000000
        /*0060*/ 	.short	0x0005
        /*0062*/ 	.short	0x0028
        /*0064*/ 	.byte	0x00, 0xf5, 0x21, 0x00


	//----- nvinfo : EIATTR_KPARAM_INFO
	.align		4
.L_28:
        /*0068*/ 	.byte	0x04, 0x17
        /*006a*/ 	.short	(.L_30 - .L_29)
.L_29:
        /*006c*/ 	.word	0x00000000
        /*0070*/ 	.short	0x0004
        /*0072*/ 	.short	0x0020
        /*0074*/ 	.byte	0x00, 0xf5, 0x21, 0x00


	//----- nvinfo : EIATTR_KPARAM_INFO
	.align		4
.L_30:
        /*0078*/ 	.byte	0x04, 0x17
        /*007a*/ 	.short	(.L_32 - .L_31)
.L_31:
        /*007c*/ 	.word	0x00000000
        /*0080*/ 	.short	0x0003
        /*0082*/ 	.short	0x0018
        /*0084*/ 	.byte	0x00, 0xf5, 0x21, 0x00


	//----- nvinfo : EIATTR_KPARAM_INFO
	.align		4
.L_32:
        /*0088*/ 	.byte	0x04, 0x17
        /*008a*/ 	.short	(.L_34 - .L_33)
.L_33:
        /*008c*/ 	.word	0x00000000
        /*0090*/ 	.short	0x0002
        /*0092*/ 	.short	0x0010
        /*0094*/ 	.byte	0x00, 0xf5, 0x21, 0x00


	//----- nvinfo : EIATTR_KPARAM_INFO
	.align		4
.L_34:
        /*0098*/ 	.byte	0x04, 0x17
        /*009a*/ 	.short	(.L_36 - .L_35)
.L_35:
        /*009c*/ 	.word	0x00000000
        /*00a0*/ 	.short	0x0001
        /*00a2*/ 	.short	0x0008
        /*00a4*/ 	.byte	0x00, 0xf5, 0x21, 0x00


	//----- nvinfo : EIATTR_KPARAM_INFO
	.align		4
.L_36:
        /*00a8*/ 	.byte	0x04, 0x17
        /*00aa*/ 	.short	(.L_38 - .L_37)
.L_37:
        /*00ac*/ 	.word	0x00000000
        /*00b0*/ 	.short	0x0000
        /*00b2*/ 	.short	0x0000
        /*00b4*/ 	.byte	0x00, 0xf5, 0x21, 0x00


	//----- nvinfo : EIATTR_SPARSE_MMA_MASK
	.align		4
.L_38:
        /*00b8*/ 	.byte	0x03, 0x50
        /*00ba*/ 	.short	0x0000


	//----- nvinfo : EIATTR_MAXREG_COUNT
	.align		4
        /*00bc*/ 	.byte	0x03, 0x1b
        /*00be*/ 	.short	0x00ff


	//----- nvinfo : EIATTR_MERCURY_ISA_VERSION
	.align		4
        /*00c0*/ 	.byte	0x03, 0x5f
        /*00c2*/ 	.short	0x0101


	//----- nvinfo : EIATTR_VRC_CTA_INIT_COUNT
	.align		4
        /*00c4*/ 	.byte	0x02, 0x4a
	.zero		1
	.zero		1


	//----- nvinfo : EIATTR_EXIT_INSTR_OFFSETS
	.align		4
        /*00c8*/ 	.byte	0x04, 0x1c
        /*00ca*/ 	.short	(.L_40 - .L_39)


	//   ....[0]....
.L_39:
        /*00cc*/ 	.word	0x00000510


	//   ....[1]....
        /*00d0*/ 	.word	0x00000590


	//   ....[2]....
        /*00d4*/ 	.word	0x000005d0


	//   ....[3]....
        /*00d8*/ 	.word	0x00000ae0


	//   ....[4]....
        /*00dc*/ 	.word	0x00000b50


	//   ....[5]....
        /*00e0*/ 	.word	0x00000f40


	//   ....[6]....
        /*00e4*/ 	.word	0x00000fb0


	//----- nvinfo : EIATTR_CRS_STACK_SIZE
	.align		4
.L_40:
        /*00e8*/ 	.byte	0x04, 0x1e
        /*00ea*/ 	.short	(.L_42 - .L_41)
.L_41:
        /*00ec*/ 	.word	0x00000000


	//----- nvinfo : EIATTR_CBANK_PARAM_SIZE
	.align		4
.L_42:
        /*00f0*/ 	.byte	0x03, 0x19
        /*00f2*/ 	.short	0x0044


	//----- nvinfo : EIATTR_PARAM_CBANK
	.align		4
        /*00f4*/ 	.byte	0x04, 0x0a
        /*00f6*/ 	.short	(.L_44 - .L_43)
	.align		4
.L_43:
        /*00f8*/ 	.word	index@(.nv.constant0._Z14VitBit_DropoutPKaPaPKiPiPKfPffiiii)
        /*00fc*/ 	.short	0x0380
        /*00fe*/ 	.short	0x0044


	//----- nvinfo : EIATTR_SW_WAR
	.align		4
.L_44:
        /*0100*/ 	.byte	0x04, 0x36
        /*0102*/ 	.short	(.L_46 - .L_45)
.L_45:
        /*0104*/ 	.word	0x00000008
.L_46:


//--------------------- .nv.callgraph             --------------------------
	.section	.nv.callgraph,"",@"SHT_CUDA_CALLGRAPH"
	.align	4
	.sectionentsize	8
	.align		4
        /*0000*/ 	.word	0x00000000
	.align		4
        /*0004*/ 	.word	0xffffffff
	.align		4
        /*0008*/ 	.word	0x00000000
	.align		4
        /*000c*/ 	.word	0xfffffffe
	.align		4
        /*0010*/ 	.word	0x00000000
	.align		4
        /*0014*/ 	.word	0xfffffffd
	.align		4
        /*0018*/ 	.word	0x00000000
	.align		4
        /*001c*/ 	.word	0xfffffffc


//--------------------- .nv.constant4             --------------------------
	.section	.nv.constant4,"a",@progbits
	.align	8
	.align		8
.nv.constant4:
        /*0000*/ 	.dword	precalc_xorwow_matrix
	.align		8
        /*0008*/ 	.dword	precalc_xorwow_offset_matrix
	.align		8
        /*0010*/ 	.dword	mrg32k3aM1
	.align		8
        /*0018*/ 	.dword	mrg32k3aM2
	.align		8
        /*0020*/ 	.dword	mrg32k3aM1SubSeq
	.align		8
        /*0028*/ 	.dword	mrg32k3aM2SubSeq
	.align		8
        /*0030*/ 	.dword	mrg32k3aM1Seq
	.align		8
        /*0038*/ 	.dword	mrg32k3aM2Seq


//--------------------- .nv.constant3             --------------------------
	.section	.nv.constant3,"a",@progbits
	.align	8
.nv.constant3:
	.type		__cr_lgamma_table,@object
	.size		__cr_lgamma_table,(.L_8 - __cr_lgamma_table)
__cr_lgamma_table:
        /*0000*/ 	.byte	0x00, 0x00, 0x00, 0x00, 0x00, 0x00, 0x00, 0x00, 0x00, 0x00, 0x00, 0x00, 0x00, 0x00, 0x00, 0x00
        /*0010*/ 	.byte	0xef, 0x39, 0xfa, 0xfe, 0x42, 0x2e, 0xe6, 0x3f, 0x02, 0x20, 0x2a, 0xfa, 0x0b, 0xab, 0xfc, 0x3f
        /*0020*/ 	.byte	0xf9, 0x2c, 0x92, 0x7c, 0xa7, 0x6c, 0x09, 0x40, 0xc9, 0x79, 0x44, 0x3c, 0x64, 0x26, 0x13, 0x40
        /*0030*/ 	.byte	0xca, 0x01, 0xcf, 0x3a, 0x27, 0x51, 0x1a, 0x40, 0x30, 0xcc, 0x2d, 0xf3, 0xe1, 0x0c, 0x21, 0x40
        /*0040*/ 	.byte	0x0d, 0xb7, 0xfc, 0x82, 0x8e, 0x35, 0x25, 0x40
.L_8:


//--------------------- .text._Z14VitBit_DropoutPKaPaPKiPiPKfPffiiii --------------------------
	.section	.text._Z14VitBit_DropoutPKaPaPKiPiPKfPffiiii,"ax",@progbits
	.align	128
        .global         _Z14VitBit_DropoutPKaPaPKiPiPKfPffiiii
        .type           _Z14VitBit_DropoutPKaPaPKiPiPKfPffiiii,@function
        .size           _Z14VitBit_DropoutPKaPaPKiPiPKfPffiiii,(.L_x_3 - _Z14VitBit_DropoutPKaPaPKiPiPKfPffiiii)
        .other          _Z14VitBit_DropoutPKaPaPKiPiPKfPffiiii,@"STO_CUDA_ENTRY STV_DEFAULT"
_Z14VitBit_DropoutPKaPaPKiPiPKfPffiiii:
.text._Z14VitBit_DropoutPKaPaPKiPiPKfPffiiii:
[----:B------:R-:W-:Y:S01]  /*0000*/  LDC R1, c[0x0][0x37c] ;  /* 0x0000df00ff017b82 */ /* 0x000fe20000000800 */
[----:B------:R-:W0:Y:S07]  /*0010*/  S2R R2, SR_TID.X ;  /* 0x0000000000027919 */ /* 0x000e2e0000002100 */
[----:B------:R-:W1:Y:S01]  /*0020*/  LDC R0, c[0x0][0x364] ;  /* 0x0000d900ff007b82 */ /* 0x000e620000000800 */
[----:B------:R-:W2:Y:S01]  /*0030*/  LDCU UR8, c[0x0][0x3bc] ;  /* 0x00007780ff0877ac */ /* 0x000ea20008000800 */
[----:B------:R-:W1:Y:S01]  /*0040*/  S2R R5, SR_TID.Y ;  /* 0x0000000000057919 */ /* 0x000e620000002200 */
[----:B------:R-:W3:Y:S05]  /*0050*/  LDCU UR9, c[0x0][0x3b4] ;  /* 0x00007680ff0977ac */ /* 0x000eea0008000800 */
[----:B------:R-:W0:Y:S01]  /*0060*/  S2UR UR5, SR_CTAID.X ;  /* 0x00000000000579c3 */ /* 0x000e220000002500 */
[----:B------:R-:W4:Y:S07]  /*0070*/  LDCU.64 UR6, c[0x0][0x358] ;  /* 0x00006b00ff0677ac */ /* 0x000f2e0008000a00 */
[----:B------:R-:W0:Y:S08]  /*0080*/  LDC R3, c[0x0][0x360] ;  /* 0x0000d800ff037b82 */ /* 0x000e300000000800 */
[----:B------:R-:W1:Y:S01]  /*0090*/  S2UR UR4, SR_CTAID.Y ;  /* 0x00000000000479c3 */ /* 0x000e620000002600 */
[----:B0-----:R-:W-:-:S05]  /*00a0*/  IMAD R3, R3, UR5, R2 ;  /* 0x0000000503037c24 */ /* 0x001fca000f8e0202 */
[----:B--2---:R-:W-:Y:S01]  /*00b0*/  ISETP.GE.AND P0, PT, R3, UR8, PT ;  /* 0x0000000803007c0c */ /* 0x004fe2000bf06270 */
[----:B-1----:R-:W-:-:S05]  /*00c0*/  IMAD R0, R0, UR4, R5 ;  /* 0x0000000400007c24 */ /* 0x002fca000f8e0205 */
[----:B---3--:R-:W-:-:S13]  /*00d0*/  ISETP.GE.OR P1, PT, R0, UR9, P0 ;  /* 0x0000000900007c0c */ /* 0x008fda0008726670 */
[----:B----4-:R-:W-:Y:S05]  /*00e0*/  @P1 BRA `(.L_x_0) ;  /* 0x00000004002c1947 */ /* 0x010fea0003800000 */
[----:B------:R-:W0:Y:S01]  /*00f0*/  LDCU UR4, c[0x0][0x3c0] ;  /* 0x00007800ff0477ac */ /* 0x000e220008000800 */
[C-C-:B------:R-:W-:Y:S02]  /*0100*/  IMAD R12, R0.reuse, UR8, R3.reuse ;  /* 0x00000008000c7c24 */ /* 0x140fe4000f8e0203 */
[----:B0-----:R-:W-:Y:S01]  /*0110*/  IMAD R0, R0, UR4, R3 ;  /* 0x0000000400007c24 */ /* 0x001fe2000f8e0203 */
[----:B------:R-:W-:Y:S02]  /*0120*/  CS2R R2, SR_CLOCKLO ;  /* 0x0000000000027805 */ /* 0x000fe40000015000 */
[----:B------:R-:W-:Y:S01]  /*0130*/  SHF.R.S32.HI R5, RZ, 0x1f, R12 ;  /* 0x0000001fff057819 */ /* 0x000fe2000001140c */
[----:B------:R-:W-:-:S03]  /*0140*/  IMAD.WIDE.U32 R6, R12, -0x326172a9, RZ ;  /* 0xcd9e8d570c067825 */ /* 0x000fc600078e00ff */
[----:B------:R-:W-:Y:S01]  /*0150*/  IADD3 R11, PT, PT, R3, 0x76cf5d0a, RZ ;  /* 0x76cf5d0a030b7810 */ /* 0x000fe20007ffe0ff */
[----:B------:R-:W0:Y:S01]  /*0160*/  LDCU UR4, c[0x0][0x3b0] ;  /* 0x00007600ff0477ac */ /* 0x000e220008000800 */
[----:B------:R-:W-:Y:S01]  /*0170*/  LOP3.LUT R5, R5, R3, RZ, 0x3c, !PT ;  /* 0x0000000305057212 */ /* 0x000fe200078e3cff */
[----:B------:R-:W-:Y:S01]  /*0180*/  VIADD R9, R2, 0x9e3779b9 ;  /* 0x9e3779b902097836 */ /* 0x000fe20000000000 */
[----:B------:R-:W-:-:S03]  /*0190*/  LOP3.LUT R8, R7, R2, RZ, 0x3c, !PT ;  /* 0x0000000207087212 */ /* 0x000fc600078e3cff */
[----:B------:R-:W-:-:S05]  /*01a0*/  IMAD.WIDE.U32 R4, R5, -0x326172a9, RZ ;  /* 0xcd9e8d5705047825 */ /* 0x000fca00078e00ff */
[----:B------:R-:W-:Y:S01]  /*01b0*/  LOP3.LUT R6, R9, R6, R5, 0x96, !PT ;  /* 0x0000000609067212 */ /* 0x000fe200078e9605 */
[----:B------:R-:W-:Y:S02]  /*01c0*/  VIADD R5, R3, 0xbb67ae85 ;  /* 0xbb67ae8503057836 */ /* 0x000fe40000000000 */
[----:B------:R-:W-:-:S04]  /*01d0*/  IMAD.WIDE.U32 R8, R8, -0x2daee0ad, RZ ;  /* 0xd2511f5308087825 */ /* 0x000fc800078e00ff */
[----:B------:R-:W-:Y:S01]  /*01e0*/  IMAD.WIDE.U32 R6, R6, -0x2daee0ad, RZ ;  /* 0xd2511f5306067825 */ /* 0x000fe200078e00ff */
[----:B------:R-:W-:-:S04]  /*01f0*/  LOP3.LUT R5, R9, R5, RZ, 0x3c, !PT ;  /* 0x0000000509057212 */ /* 0x000fc800078e3cff */
[----:B------:R-:W-:Y:S01]  /*0200*/  LOP3.LUT R8, R7, R11, R8, 0x96, !PT ;  /* 0x0000000b07087212 */ /* 0x000fe200078e9608 */
[----:B------:R-:W-:Y:S02]  /*0210*/  VIADD R7, R2, 0x3c6ef372 ;  /* 0x3c6ef37202077836 */ /* 0x000fe40000000000 */
[----:B------:R-:W-:-:S04]  /*0220*/  IMAD.WIDE.U32 R10, R5, -0x326172a9, RZ ;  /* 0xcd9e8d57050a7825 */ /* 0x000fc800078e00ff */
[----:B------:R-:W-:Y:S01]  /*0230*/  IMAD.WIDE.U32 R8, R8, -0x326172a9, RZ ;  /* 0xcd9e8d5708087825 */ /* 0x000fe200078e00ff */
[----:B------:R-:W-:-:S03]  /*0240*/  LOP3.LUT R7, R11, R4, R7, 0x96, !PT ;  /* 0x000000040b077212 */ /* 0x000fc600078e9607 */
[----:B------:R-:W-:-:S05]  /*0250*/  VIADD R5, R2, 0xdaa66d2b ;  /* 0xdaa66d2b02057836 */ /* 0x000fca0000000000 */
[----:B------:R-:W-:Y:S01]  /*0260*/  LOP3.LUT R5, R9, R10, R5, 0x96, !PT ;  /* 0x0000000a09057212 */ /* 0x000fe200078e9605 */
[----:B------:R-:W-:Y:S01]  /*0270*/  IMAD.WIDE.U32 R10, R7, -0x2daee0ad, RZ ;  /* 0xd2511f53070a7825 */ /* 0x000fe200078e00ff */
[----:B------:R-:W-:-:S03]  /*0280*/  IADD3 R9, PT, PT, R3, 0x32370b8f, RZ ;  /* 0x32370b8f03097810 */ /* 0x000fc60007ffe0ff */
[----:B------:R-:W-:Y:S01]  /*0290*/  IMAD.WIDE.U32 R4, R5, -0x2daee0ad, RZ ;  /* 0xd2511f5305047825 */ /* 0x000fe200078e00ff */
[----:B------:R-:W-:-:S03]  /*02a0*/  LOP3.LUT R9, R11, R6, R9, 0x96, !PT ;  /* 0x000000060b097212 */ /* 0x000fc600078e9609 */
[----:B------:R-:W-:-:S05]  /*02b0*/  VIADD R7, R3, 0xed9eba14 ;  /* 0xed9eba1403077836 */ /* 0x000fca0000000000 */
[----:B------:R-:W-:Y:S01]  /*02c0*/  LOP3.LUT R7, R5, R10, R7, 0x96, !PT ;  /* 0x0000000a05077212 */ /* 0x000fe200078e9607 */
[C---:B------:R-:W-:Y:S02]  /*02d0*/  VIADD R5, R2.reuse, 0x78dde6e4 ;  /* 0x78dde6e402057836 */ /* 0x040fe40000000000 */
[----:B------:R-:W-:Y:S01]  /*02e0*/  IMAD.WIDE.U32 R10, R9, -0x326172a9, RZ ;  /* 0xcd9e8d57090a7825 */ /* 0x000fe200078e00ff */
[----:B------:R-:W-:-:S03]  /*02f0*/  IADD3 R9, PT, PT, R2, 0x1715609d, RZ ;  /* 0x1715609d02097810 */ /* 0x000fc60007ffe0ff */
[----:B------:R-:W-:Y:S01]  /*0300*/  IMAD.WIDE.U32 R6, R7, -0x326172a9, RZ ;  /* 0xcd9e8d5707067825 */ /* 0x000fe200078e00ff */
[----:B------:R-:W-:-:S04]  /*0310*/  LOP3.LUT R5, R11, R8, R5, 0x96, !PT ;  /* 0x000000080b057212 */ /* 0x000fc800078e9605 */
[----:B------:R-:W-:Y:S01]  /*0320*/  LOP3.LUT R9, R7, R10, R9, 0x96, !PT ;  /* 0x0000000a07097212 */ /* 0x000fe200078e9609 */
[----:B------:R-:W-:-:S04]  /*0330*/  IMAD.WIDE.U32 R10, R5, -0x2daee0ad, RZ ;  /* 0xd2511f53050a7825 */ /* 0x000fc800078e00ff */
[----:B------:R-:W-:Y:S02]  /*0340*/  VIADD R7, R3, 0xa9066899 ;  /* 0xa906689903077836 */ /* 0x000fe40000000000 */
[----:B------:R-:W-:-:S03]  /*0350*/  IMAD.WIDE.U32 R8, R9, -0x2daee0ad, RZ ;  /* 0xd2511f5309087825 */ /* 0x000fc600078e00ff */
[----:B------:R-:W-:Y:S01]  /*0360*/  LOP3.LUT R4, R11, R4, R7, 0x96, !PT ;  /* 0x000000040b047212 */ /* 0x000fe200078e9607 */
[----:B------:R-:W-:Y:S01]  /*0370*/  VIADD R5, R3, 0x646e171e ;  /* 0x646e171e03057836 */ /* 0x000fe20000000000 */
[----:B------:R-:W-:-:S04]  /*0380*/  IADD3 R7, PT, PT, R2, -0x4ab325aa, RZ ;  /* 0xb54cda5602077810 */ /* 0x000fc80007ffe0ff */
[----:B------:R-:W-:Y:S01]  /*0390*/  LOP3.LUT R10, R9, R10, R5, 0x96, !PT ;  /* 0x0000000a090a7212 */ /* 0x000fe200078e9605 */
[----:B------:R-:W-:-:S04]  /*03a0*/  IMAD.WIDE.U32 R4, R4, -0x326172a9, RZ ;  /* 0xcd9e8d5704047825 */ /* 0x000fc800078e00ff */
[----:B------:R-:W-:Y:S01]  /*03b0*/  IMAD.HI.U32 R10, R10, -0x326172a9, RZ ;  /* 0xcd9e8d570a0a7827 */ /* 0x000fe200078e00ff */
[----:B------:R-:W-:-:S03]  /*03c0*/  LOP3.LUT R7, R5, R6, R7, 0x96, !PT ;  /* 0x0000000605077212 */ /* 0x000fc600078e9607 */
[C---:B------:R-:W-:Y:S02]  /*03d0*/  VIADD R9, R2.reuse, 0x5384540f ;  /* 0x5384540f02097836 */ /* 0x040fe40000000000 */
[----:B------:R-:W-:-:S03]  /*03e0*/  VIADD R2, R2, 0x8ff34781 ;  /* 0x8ff3478102027836 */ /* 0x000fc60000000000 */
[----:B------:R-:W-:Y:S01]  /*03f0*/  LOP3.LUT R10, R10, R4, R9, 0x96, !PT ;  /* 0x000000040a0a7212 */ /* 0x000fe200078e9609 */
[C---:B------:R-:W-:Y:S01]  /*0400*/  VIADD R9, R3.reuse, 0x1fd5c5a3 ;  /* 0x1fd5c5a303097836 */ /* 0x040fe20000000000 */
[----:B------:R-:W-:Y:S01]  /*0410*/  IADD3 R3, PT, PT, R3, -0x24c28bd8, RZ ;  /* 0xdb3d742803037810 */ /* 0x000fe20007ffe0ff */
[----:B------:R-:W-:-:S04]  /*0420*/  IMAD.WIDE.U32 R4, R7, -0x2daee0ad, RZ ;  /* 0xd2511f5307047825 */ /* 0x000fc800078e00ff */
[----:B------:R-:W-:Y:S01]  /*0430*/  IMAD.HI.U32 R10, R10, -0x2daee0ad, RZ ;  /* 0xd2511f530a0a7827 */ /* 0x000fe200078e00ff */
[----:B------:R-:W-:-:S04]  /*0440*/  LOP3.LUT R9, R5, R8, R9, 0x96, !PT ;  /* 0x0000000805097212 */ /* 0x000fc800078e9609 */
[----:B------:R-:W-:Y:S01]  /*0450*/  LOP3.LUT R3, R10, R4, R3, 0x96, !PT ;  /* 0x000000040a037212 */ /* 0x000fe200078e9603 */
[----:B------:R-:W-:-:S04]  /*0460*/  IMAD R9, R9, -0x326172a9, RZ ;  /* 0xcd9e8d5709097824 */ /* 0x000fc800078e02ff */
[----:B------:R-:W-:-:S05]  /*0470*/  IMAD.HI.U32 R3, R3, -0x326172a9, RZ ;  /* 0xcd9e8d5703037827 */ /* 0x000fca00078e00ff */
[----:B------:R-:W-:Y:S01]  /*0480*/  LOP3.LUT R2, R3, R9, R2, 0x96, !PT ;  /* 0x0000000903027212 */ /* 0x000fe200078e9602 */
[----:B------:R-:W-:-:S03]  /*0490*/  IMAD.MOV.U32 R3, RZ, RZ, 0x2f800000 ;  /* 0x2f800000ff037424 */ /* 0x000fc600078e00ff */
[----:B------:R-:W-:-:S05]  /*04a0*/  I2FP.F32.U32 R2, R2 ;  /* 0x0000000200027245 */ /* 0x000fca0000201000 */
[----:B------:R-:W-:-:S05]  /*04b0*/  FFMA R2, R2, R3, 1.1641532182693481445e-10 ;  /* 0x2f00000002027423 */ /* 0x000fca0000000003 */
[----:B0-----:R-:W-:-:S13]  /*04c0*/  FSETP.GEU.AND P0, PT, R2, UR4, PT ;  /* 0x0000000402007c0b */ /* 0x001fda000bf0e000 */
[----:B------:R-:W0:Y:S02]  /*04d0*/  @!P0 LDC.64 R2, c[0x0][0x388] ;  /* 0x0000e200ff028b82 */ /* 0x000e240000000a00 */
[----:B0-----:R-:W-:-:S04]  /*04e0*/  @!P0 IADD3 R2, P1, PT, R0, R2, RZ ;  /* 0x0000000200028210 */ /* 0x001fc80007f3e0ff */
[----:B------:R-:W-:-:S05]  /*04f0*/  @!P0 LEA.HI.X.SX32 R3, R0, R3, 0x1, P1 ;  /* 0x0000000300038211 */ /* 0x000fca00008f0eff */
[----:B------:R0:W-:Y:S01]  /*0500*/  @!P0 STG.E.U8 desc[UR6][R2.64], RZ ;  /* 0x000000ff02008986 */ /* 0x0001e2000c101106 */
[----:B------:R-:W-:Y:S05]  /*0510*/  @!P0 EXIT ;  /* 0x000000000000894d */ /* 0x000fea0003800000 */
[----:B------:R-:W0:Y:S02]  /*0520*/  LDCU.128 UR12, c[0x0][0x380] ;  /* 0x00007000ff0c77ac */ /* 0x000e240008000c00 */
[----:B0-----:R-:W-:-:S04]  /*0530*/  IADD3 R2, P0, PT, R12, UR12, RZ ;  /* 0x0000000c0c027c10 */ /* 0x001fc8000ff1e0ff */
[----:B------:R-:W-:-:S06]  /*0540*/  LEA.HI.X.SX32 R3, R12, UR13, 0x1, P0 ;  /* 0x0000000d0c037c11 */ /* 0x000fcc00080f0eff */
[----:B------:R-:W2:Y:S01]  /*0550*/  LDG.E.U8 R3, desc[UR6][R2.64] ;  /* 0x0000000602037981 */ /* 0x000ea2000c1e1100 */
[----:B------:R-:W-:-:S04]  /*0560*/  IADD3 R4, P0, PT, R0, UR14, RZ ;  /* 0x0000000e00047c10 */ /* 0x000fc8000ff1e0ff */
[----:B------:R-:W-:-:S05]  /*0570*/  LEA.HI.X.SX32 R5, R0, UR15, 0x1, P0 ;  /* 0x0000000f00057c11 */ /* 0x000fca00080f0eff */
[----:B--2---:R-:W-:Y:S01]  /*0580*/  STG.E.U8 desc[UR6][R4.64], R3 ;  /* 0x0000000304007986 */ /* 0x004fe2000c101106 */
[----:B------:R-:W-:Y:S05]  /*0590*/  EXIT ;  /* 0x000000000000794d */ /* 0x000fea0003800000 */
.L_x_0:
[----:B------:R-:W0:Y:S02]  /*05a0*/  LDCU UR4, c[0x0][0x3b8] ;  /* 0x00007700ff0477ac */ /* 0x000e240008000800 */
[----:B0-----:R-:W-:-:S06]  /*05b0*/  UIADD3 UR4, UPT, UPT, UR9, UR4, URZ ;  /* 0x0000000409047290 */ /* 0x001fcc000fffe0ff */
[----:B------:R-:W-:-:S13]  /*05c0*/  ISETP.GE.OR P0, PT, R0, UR4, P0 ;  /* 0x0000000400007c0c */ /* 0x000fda0008706670 */
[----:B------:R-:W-:Y:S05]  /*05d0*/  @P0 EXIT ;  /* 0x000000000000094d */ /* 0x000fea0003800000 */
[C---:B------:R-:W-:Y:S01]  /*05e0*/  IADD3 R2, PT, PT, R0.reuse, -UR9, RZ ;  /* 0x8000000900027c10 */ /* 0x040fe2000fffe0ff */
[----:B------:R-:W-:-:S04]  /*05f0*/  IMAD R7, R0, UR8, R3 ;  /* 0x0000000800077c24 */ /* 0x000fc8000f8e0203 */
[----:B------:R-:W-:Y:S01]  /*0600*/  IMAD R2, R2, UR8, R3 ;  /* 0x0000000802027c24 */ /* 0x000fe2000f8e0203 */
[----:B------:R-:W-:-:S04]  /*0610*/  SHF.R.S32.HI R4, RZ, 0x1f, R7 ;  /* 0x0000001fff047819 */ /* 0x000fc80000011407 */
[----:B------:R-:W-:Y:S02]  /*0620*/  SHF.R.S32.HI R3, RZ, 0x1f, R2 ;  /* 0x0000001fff037819 */ /* 0x000fe40000011402 */
[CC--:B------:R-:W-:Y:S02]  /*0630*/  LEA.HI R5, R4.reuse, R7.reuse, RZ, 0x5 ;  /* 0x0000000704057211 */ /* 0x0c0fe400078f28ff */
[----:B------:R-:W-:Y:S02]  /*0640*/  LEA.HI R0, R3, R2, RZ, 0x5 ;  /* 0x0000000203007211 */ /* 0x000fe400078f28ff */
[----:B------:R-:W-:Y:S02]  /*0650*/  LEA.HI R4, R4, R7, RZ, 0x6 ;  /* 0x0000000704047211 */ /* 0x000fe400078f30ff */
[----:B------:R-:W-:Y:S02]  /*0660*/  SHF.R.U32.HI R0, RZ, 0x5, R0 ;  /* 0x00000005ff007819 */ /* 0x000fe40000011600 */
[----:B------:R-:W-:-:S02]  /*0670*/  SHF.R.U32.HI R5, RZ, 0x5, R5 ;  /* 0x00000005ff057819 */ /* 0x000fc40000011605 */
[----:B------:R-:W-:Y:S02]  /*0680*/  LOP3.LUT R6, R0, 0x1, RZ, 0xc0, !PT ;  /* 0x0000000100067812 */ /* 0x000fe400078ec0ff */
[----:B------:R-:W-:Y:S02]  /*0690*/  LEA.HI R3, R3, R2, RZ, 0x6 ;  /* 0x0000000203037211 */ /* 0x000fe400078f30ff */
[----:B------:R-:W-:Y:S02]  /*06a0*/  ISETP.NE.U32.AND P0, PT, R6, 0x1, PT ;  /* 0x000000010600780c */ /* 0x000fe40003f05070 */
[----:B------:R-:W-:Y:S02]  /*06b0*/  LEA.HI.SX32 R4, R4, -R5, 0x1a ;  /* 0x8000000504047211 */ /* 0x000fe400078fd2ff */
[----:B------:R-:W-:-:S03]  /*06c0*/  LEA.HI.SX32 R3, R3, -R0, 0x1a ;  /* 0x8000000003037211 */ /* 0x000fc600078fd2ff */
[----:B------:R-:W-:Y:S02]  /*06d0*/  IMAD R0, R4, 0x20, R7 ;  /* 0x0000002004007824 */ /* 0x000fe400078e0207 */
[----:B------:R-:W-:-:S04]  /*06e0*/  IMAD R2, R3, 0x20, R2 ;  /* 0x0000002003027824 */ /* 0x000fc800078e0202 */
[----:B------:R-:W-:Y:S05]  /*06f0*/  @!P0 BRA `(.L_x_1) ;  /* 0x0000000400188947 */ /* 0x000fea0003800000 */
[----:B------:R-:W-:Y:S02]  /*0700*/  CS2R R4, SR_CLOCKLO ;  /* 0x0000000000047805 */ /* 0x000fe40000015000 */
[----:B------:R-:W-:Y:S01]  /*0710*/  SHF.R.S32.HI R3, RZ, 0x1f, R0 ;  /* 0x0000001fff037819 */ /* 0x000fe20000011400 */
[----:B------:R-:W-:Y:S01]  /*0720*/  IMAD.WIDE.U32 R8, R0, -0x326172a9, RZ ;  /* 0xcd9e8d5700087825 */ /* 0x000fe200078e00ff */
[----:B------:R-:W0:Y:S02]  /*0730*/  LDCU UR4, c[0x0][0x3b0] ;  /* 0x00007600ff0477ac */ /* 0x000e240008000800 */
[----:B------:R-:W-:Y:S02]  /*0740*/  LOP3.LUT R3, R3, R5, RZ, 0x3c, !PT ;  /* 0x0000000503037212 */ /* 0x000fe400078e3cff */
[----:B------:R-:W-:-:S03]  /*0750*/  LOP3.LUT R10, R9, R4, RZ, 0x3c, !PT ;  /* 0x00000004090a7212 */ /* 0x000fc600078e3cff */
[----:B------:R-:W-:Y:S01]  /*0760*/  IMAD.WIDE.U32 R6, R3, -0x326172a9, RZ ;  /* 0xcd9e8d5703067825 */ /* 0x000fe200078e00ff */
[----:B------:R-:W-:-:S03]  /*0770*/  IADD3 R3, PT, PT, R4, -0x61c88647, RZ ;  /* 0x9e3779b904037810 */ /* 0x000fc60007ffe0ff */
[----:B------:R-:W-:Y:S01]  /*0780*/  IMAD.WIDE.U32 R10, R10, -0x2daee0ad, RZ ;  /* 0xd2511f530a0a7825 */ /* 0x000fe200078e00ff */
[----:B------:R-:W-:-:S03]  /*0790*/  LOP3.LUT R8, R3, R8, R7, 0x96, !PT ;  /* 0x0000000803087212 */ /* 0x000fc600078e9607 */
[----:B------:R-:W-:Y:S02]  /*07a0*/  VIADD R3, R5, 0xbb67ae85 ;  /* 0xbb67ae8505037836 */ /* 0x000fe40000000000 */
[----:B------:R-:W-:-:S03]  /*07b0*/  IMAD.WIDE.U32 R8, R8, -0x2daee0ad, RZ ;  /* 0xd2511f5308087825 */ /* 0x000fc600078e00ff */
[----:B------:R-:W-:Y:S01]  /*07c0*/  LOP3.LUT R3, R11, R3, RZ, 0x3c, !PT ;  /* 0x000000030b037212 */ /* 0x000fe200078e3cff */
[----:B------:R-:W-:-:S04]  /*07d0*/  VIADD R7, R5, 0x76cf5d0a ;  /* 0x76cf5d0a05077836 */ /* 0x000fc80000000000 */
[----:B------:R-:W-:Y:S01]  /*07e0*/  IMAD.WIDE.U32 R12, R3, -0x326172a9, RZ ;  /* 0xcd9e8d57030c7825 */ /* 0x000fe200078e00ff */
[----:B------:R-:W-:Y:S02]  /*07f0*/  LOP3.LUT R10, R9, R7, R10, 0x96, !PT ;  /* 0x00000007090a7212 */ /* 0x000fe400078e960a */
[C---:B------:R-:W-:Y:S01]  /*0800*/  IADD3 R7, PT, PT, R4.reuse, 0x3c6ef372, RZ ;  /* 0x3c6ef37204077810 */ /* 0x040fe20007ffe0ff */
[----:B------:R-:W-:Y:S01]  /*0810*/  VIADD R3, R4, 0xdaa66d2b ;  /* 0xdaa66d2b04037836 */ /* 0x000fe20000000000 */
[----:B------:R-:W-:Y:S01]  /*0820*/  IADD3 R9, PT, PT, R5, -0x126145ec, RZ ;  /* 0xed9eba1405097810 */ /* 0x000fe20007ffe0ff */
[----:B------:R-:W-:Y:S01]  /*0830*/  IMAD.WIDE.U32 R10, R10, -0x326172a9, RZ ;  /* 0xcd9e8d570a0a7825 */ /* 0x000fe200078e00ff */
[----:B------:R-:W-:-:S04]  /*0840*/  LOP3.LUT R7, R13, R6, R7, 0x96, !PT ;  /* 0x000000060d077212 */ /* 0x000fc800078e9607 */
[----:B------:R-:W-:Y:S01]  /*0850*/  LOP3.LUT R6, R11, R12, R3, 0x96, !PT ;  /* 0x0000000c0b067212 */ /* 0x000fe200078e9603 */
[----:B------:R-:W-:Y:S02]  /*0860*/  VIADD R3, R5, 0x32370b8f ;  /* 0x32370b8f05037836 */ /* 0x000fe40000000000 */
[----:B------:R-:W-:-:S04]  /*0870*/  IMAD.WIDE.U32 R12, R7, -0x2daee0ad, RZ ;  /* 0xd2511f53070c7825 */ /* 0x000fc800078e00ff */
[----:B------:R-:W-:Y:S01]  /*0880*/  IMAD.WIDE.U32 R6, R6, -0x2daee0ad, RZ ;  /* 0xd2511f5306067825 */ /* 0x000fe200078e00ff */
[----:B------:R-:W-:-:S04]  /*0890*/  LOP3.LUT R3, R13, R8, R3, 0x96, !PT ;  /* 0x000000080d037212 */ /* 0x000fc800078e9603 */
        /* <DEDUP_REMOVED lines=8> */
[----:B------:R-:W-:Y:S02]  /*0920*/  IADD3 R3, PT, PT, R5, -0x56f99767, RZ ;  /* 0xa906689905037810 */ /* 0x000fe40007ffe0ff */
[----:B------:R-:W-:Y:S01]  /*0930*/  IADD3 R9, PT, PT, R4, 0x5384540f, RZ ;  /* 0x5384540f04097810 */ /* 0x000fe20007ffe0ff */
[----:B------:R-:W-:Y:S01]  /*0940*/  IMAD.WIDE.U32 R10, R10, -0x2daee0ad, RZ ;  /* 0xd2511f530a0a7825 */ /* 0x000fe200078e00ff */
[----:B------:R-:W-:-:S03]  /*0950*/  LOP3.LUT R6, R13, R6, R3, 0x96, !PT ;  /* 0x000000060d067212 */ /* 0x000fc600078e9603 */
[----:B------:R-:W-:Y:S02]  /*0960*/  VIADD R7, R5, 0x646e171e ;  /* 0x646e171e05077836 */ /* 0x000fe40000000000 */
[C---:B------:R-:W-:Y:S01]  /*0970*/  VIADD R3, R4.reuse, 0xb54cda56 ;  /* 0xb54cda5604037836 */ /* 0x040fe20000000000 */
[----:B------:R-:W-:Y:S02]  /*0980*/  IADD3 R4, PT, PT, R4, -0x700cb87f, RZ ;  /* 0x8ff3478104047810 */ /* 0x000fe40007ffe0ff */
[----:B------:R-:W-:Y:S01]  /*0990*/  LOP3.LUT R12, R11, R12, R7, 0x96, !PT ;  /* 0x0000000c0b0c7212 */ /* 0x000fe200078e9607 */
[----:B------:R-:W-:-:S04]  /*09a0*/  IMAD.WIDE.U32 R6, R6, -0x326172a9, RZ ;  /* 0xcd9e8d5706067825 */ /* 0x000fc800078e00ff */
[----:B------:R-:W-:Y:S01]  /*09b0*/  IMAD.HI.U32 R12, R12, -0x326172a9, RZ ;  /* 0xcd9e8d570c0c7827 */ /* 0x000fe200078e00ff */
[----:B------:R-:W-:-:S04]  /*09c0*/  LOP3.LUT R3, R7, R8, R3, 0x96, !PT ;  /* 0x0000000807037212 */ /* 0x000fc800078e9603 */
[----:B------:R-:W-:Y:S01]  /*09d0*/  LOP3.LUT R12, R12, R6, R9, 0x96, !PT ;  /* 0x000000060c0c7212 */ /* 0x000fe200078e9609 */
[----:B------:R-:W-:-:S04]  /*09e0*/  IMAD.WIDE.U32 R6, R3, -0x2daee0ad, RZ ;  /* 0xd2511f5303067825 */ /* 0x000fc800078e00ff */
[----:B------:R-:W-:Y:S02]  /*09f0*/  VIADD R9, R5, 0x1fd5c5a3 ;  /* 0x1fd5c5a305097836 */ /* 0x000fe40000000000 */
[----:B------:R-:W-:-:S03]  /*0a00*/  IMAD.HI.U32 R12, R12, -0x2daee0ad, RZ ;  /* 0xd2511f530c0c7827 */ /* 0x000fc600078e00ff */
[----:B------:R-:W-:Y:S01]  /*0a10*/  LOP3.LUT R9, R7, R10, R9, 0x96, !PT ;  /* 0x0000000a07097212 */ /* 0x000fe200078e9609 */
[----:B------:R-:W-:-:S04]  /*0a20*/  VIADD R3, R5, 0xdb3d7428 ;  /* 0xdb3d742805037836 */ /* 0x000fc80000000000 */
[----:B------:R-:W-:Y:S01]  /*0a30*/  IMAD R9, R9, -0x326172a9, RZ ;  /* 0xcd9e8d5709097824 */ /* 0x000fe200078e02ff */
[----:B------:R-:W-:-:S05]  /*0a40*/  LOP3.LUT R3, R12, R6, R3, 0x96, !PT ;  /* 0x000000060c037212 */ /* 0x000fca00078e9603 */
[----:B------:R-:W-:-:S05]  /*0a50*/  IMAD.HI.U32 R3, R3, -0x326172a9, RZ ;  /* 0xcd9e8d5703037827 */ /* 0x000fca00078e00ff */
[----:B------:R-:W-:Y:S01]  /*0a60*/  LOP3.LUT R3, R3, R9, R4, 0x96, !PT ;  /* 0x0000000903037212 */ /* 0x000fe200078e9604 */
[----:B------:R-:W-:-:S03]  /*0a70*/  IMAD.MOV.U32 R4, RZ, RZ, 0x2f800000 ;  /* 0x2f800000ff047424 */ /* 0x000fc600078e00ff */
[----:B------:R-:W-:-:S05]  /*0a80*/  I2FP.F32.U32 R3, R3 ;  /* 0x0000000300037245 */ /* 0x000fca0000201000 */
[----:B------:R-:W-:-:S05]  /*0a90*/  FFMA R3, R3, R4, 1.1641532182693481445e-10 ;  /* 0x2f00000003037423 */ /* 0x000fca0000000004 */
[----:B0-----:R-:W-:-:S13]  /*0aa0*/  FSETP.GEU.AND P0, PT, R3, UR4, PT ;  /* 0x0000000403007c0b */ /* 0x001fda000bf0e000 */
[----:B------:R-:W0:Y:S02]  /*0ab0*/  @!P0 LDC.64 R4, c[0x0][0x398] ;  /* 0x0000e600ff048b82 */ /* 0x000e240000000a00 */
[----:B0-----:R-:W-:-:S05]  /*0ac0*/  @!P0 IMAD.WIDE R4, R2, 0x4, R4 ;  /* 0x0000000402048825 */ /* 0x001fca00078e0204 */
[----:B------:R0:W-:Y:S01]  /*0ad0*/  @!P0 STG.E desc[UR6][R4.64], RZ ;  /* 0x000000ff04008986 */ /* 0x0001e2000c101906 */
[----:B------:R-:W-:Y:S05]  /*0ae0*/  @!P0 EXIT ;  /* 0x000000000000894d */ /* 0x000fea0003800000 */
[----:B0-----:R-:W0:Y:S08]  /*0af0*/  LDC.64 R4, c[0x0][0x390] ;  /* 0x0000e400ff047b82 */ /* 0x001e300000000a00 */
[----:B------:R-:W1:Y:S01]  /*0b00*/  LDC.64 R6, c[0x0][0x398] ;  /* 0x0000e600ff067b82 */ /* 0x000e620000000a00 */
[----:B0-----:R-:W-:-:S06]  /*0b10*/  IMAD.WIDE R4, R0, 0x4, R4 ;  /* 0x0000000400047825 */ /* 0x001fcc00078e0204 */
[----:B------:R-:W2:Y:S01]  /*0b20*/  LDG.E R5, desc[UR6][R4.64] ;  /* 0x0000000604057981 */ /* 0x000ea2000c1e1900 */
[----:B-1----:R-:W-:-:S05]  /*0b30*/  IMAD.WIDE R6, R2, 0x4, R6 ;  /* 0x0000000402067825 */ /* 0x002fca00078e0206 */
[----:B--2---:R-:W-:Y:S01]  /*0b40*/  STG.E desc[UR6][R6.64], R5 ;  /* 0x0000000506007986 */ /* 0x004fe2000c101906 */
[----:B------:R-:W-:Y:S05]  /*0b50*/  EXIT ;  /* 0x000000000000794d */ /* 0x000fea0003800000 */
.L_x_1:
[----:B------:R-:W-:Y:S02]  /*0b60*/  CS2R R4, SR_CLOCKLO ;  /* 0x0000000000047805 */ /* 0x000fe40000015000 */
[----:B------:R-:W-:Y:S01]  /*0b70*/  SHF.R.S32.HI R3, RZ, 0x1f, R0 ;  /* 0x0000001fff037819 */ /* 0x000fe20000011400 */
[----:B------:R-:W-:Y:S01]  /*0b80*/  IMAD.WIDE.U32 R8, R0, -0x326172a9, RZ ;  /* 0xcd9e8d5700087825 */ /* 0x000fe200078e00ff */
[----:B------:R-:W0:Y:S02]  /*0b90*/  LDCU UR4, c[0x0][0x3b0] ;  /* 0x00007600ff0477ac */ /* 0x000e240008000800 */
[----:B------:R-:W-:Y:S01]  /*0ba0*/  LOP3.LUT R6, R3, R5, RZ, 0x3c, !PT ;  /* 0x0000000503067212 */ /* 0x000fe200078e3cff */
[----:B------:R-:W-:Y:S01]  /*0bb0*/  VIADD R3, R4, 0x9e3779b9 ;  /* 0x9e3779b904037836 */ /* 0x000fe20000000000 */
[----:B------:R-:W-:-:S03]  /*0bc0*/  LOP3.LUT R10, R9, R4, RZ, 0x3c, !PT ;  /* 0x00000004090a7212 */ /* 0x000fc600078e3cff */
[----:B------:R-:W-:-:S04]  /*0bd0*/  IMAD.WIDE.U32 R6, R6, -0x326172a9, RZ ;  /* 0xcd9e8d5706067825 */ /* 0x000fc800078e00ff */
[----:B------:R-:W-:Y:S01]  /*0be0*/  IMAD.WIDE.U32 R10, R10, -0x2daee0ad, RZ ;  /* 0xd2511f530a0a7825 */ /* 0x000fe200078e00ff */
[----:B------:R-:W-:Y:S02]  /*0bf0*/  LOP3.LUT R8, R3, R8, R7, 0x96, !PT ;  /* 0x0000000803087212 */ /* 0x000fe400078e9607 */
[C---:B------:R-:W-:Y:S01]  /*0c00*/  IADD3 R3, PT, PT, R5.reuse, -0x4498517b, RZ ;  /* 0xbb67ae8505037810 */ /* 0x040fe20007ffe0ff */
[----:B------:R-:W-:Y:S02]  /*0c10*/  VIADD R7, R5, 0x76cf5d0a ;  /* 0x76cf5d0a05077836 */ /* 0x000fe40000000000 */
[----:B------:R-:W-:Y:S01]  /*0c20*/  IMAD.WIDE.U32 R8, R8, -0x2daee0ad, RZ ;  /* 0xd2511f5308087825 */ /* 0x000fe200078e00ff */
[----:B------:R-:W-:-:S04]  /*0c30*/  LOP3.LUT R3, R11, R3, RZ, 0x3c, !PT ;  /* 0x000000030b037212 */ /* 0x000fc800078e3cff */
[----:B------:R-:W-:Y:S01]  /*0c40*/  LOP3.LUT R10, R9, R7, R10, 0x96, !PT ;  /* 0x00000007090a7212 */ /* 0x000fe200078e960a */
[C---:B------:R-:W-:Y:S02]  /*0c50*/  VIADD R7, R4.reuse, 0x3c6ef372 ;  /* 0x3c6ef37204077836 */ /* 0x040fe40000000000 */
[----:B------:R-:W-:Y:S01]  /*0c60*/  IMAD.WIDE.U32 R12, R3, -0x326172a9, RZ ;  /* 0xcd9e8d57030c7825 */ /* 0x000fe200078e00ff */
[----:B------:R-:W-:-:S03]  /*0c70*/  IADD3 R3, PT, PT, R4, -0x255992d5, RZ ;  /* 0xdaa66d2b04037810 */ /* 0x000fc60007ffe0ff */
[----:B------:R-:W-:Y:S01]  /*0c80*/  IMAD.WIDE.U32 R10, R10, -0x326172a9, RZ ;  /* 0xcd9e8d570a0a7825 */ /* 0x000fe200078e00ff */
[----:B------:R-:W-:-:S03]  /*0c90*/  LOP3.LUT R7, R13, R6, R7, 0x96, !PT ;  /* 0x000000060d077212 */ /* 0x000fc600078e9607 */
[----:B------:R-:W-:Y:S01]  /*0ca0*/  VIADD R9, R5, 0xed9eba14 ;  /* 0xed9eba1405097836 */ /* 0x000fe20000000000 */
[----:B------:R-:W-:Y:S01]  /*0cb0*/  LOP3.LUT R6, R11, R12, R3, 0x96, !PT ;  /* 0x0000000c0b067212 */ /* 0x000fe200078e9603 */
[----:B------:R-:W-:Y:S02]  /*0cc0*/  VIADD R3, R5, 0x32370b8f ;  /* 0x32370b8f05037836 */ /* 0x000fe40000000000 */
[----:B------:R-:W-:-:S04]  /*0cd0*/  IMAD.WIDE.U32 R12, R7, -0x2daee0ad, RZ ;  /* 0xd2511f53070c7825 */ /* 0x000fc800078e00ff */
[----:B------:R-:W-:Y:S01]  /*0ce0*/  IMAD.WIDE.U32 R6, R6, -0x2daee0ad, RZ ;  /* 0xd2511f5306067825 */ /* 0x000fe200078e00ff */
[----:B------:R-:W-:-:S04]  /*0cf0*/  LOP3.LUT R3, R13, R8, R3, 0x96, !PT ;  /* 0x000000080d037212 */ /* 0x000fc800078e9603 */
[----:B------:R-:W-:Y:S01]  /*0d00*/  LOP3.LUT R9, R7, R12, R9, 0x96, !PT ;  /* 0x0000000c07097212 */ /* 0x000fe200078e9609 */
[----:B------:R-:W-:Y:S01]  /*0d10*/  IMAD.WIDE.U32 R12, R3, -0x326172a9, RZ ;  /* 0xcd9e8d57030c7825 */ /* 0x000fe200078e00ff */
[----:B------:R-:W-:-:S03]  /*0d20*/  IADD3 R7, PT, PT, R4, 0x78dde6e4, RZ ;  /* 0x78dde6e404077810 */ /* 0x000fc60007ffe0ff */
[----:B------:R-:W-:Y:S01]  /*0d30*/  IMAD.WIDE.U32 R8, R9, -0x326172a9, RZ ;  /* 0xcd9e8d5709087825 */ /* 0x000fe200078e00ff */
[----:B------:R-:W-:-:S03]  /*0d40*/  LOP3.LUT R7, R13, R10, R7, 0x96, !PT ;  /* 0x0000000a0d077212 */ /* 0x000fc600078e9607 */
[----:B------:R-:W-:-:S05]  /*0d50*/  VIADD R3, R4, 0x1715609d ;  /* 0x1715609d04037836 */ /* 0x000fca0000000000 */
[----:B------:R-:W-:Y:S01]  /*0d60*/  LOP3.LUT R10, R9, R12, R3, 0x96, !PT ;  /* 0x0000000c090a7212 */ /* 0x000fe200078e9603 */
[----:B------:R-:W-:Y:S01]  /*0d70*/  VIADD R3, R5, 0xa9066899 ;  /* 0xa906689905037836 */ /* 0x000fe20000000000 */
[----:B------:R-:W-:Y:S01]  /*0d80*/  IADD3 R9, PT, PT, R4, 0x5384540f, RZ ;  /* 0x5384540f04097810 */ /* 0x000fe20007ffe0ff */
[----:B------:R-:W-:Y:S01]  /*0d90*/  IMAD.WIDE.U32 R12, R7, -0x2daee0ad, RZ ;  /* 0xd2511f53070c7825 */ /* 0x000fe200078e00ff */
[----:B------:R-:W-:-:S03]  /*0da0*/  IADD3 R7, PT, PT, R5, 0x646e171e, RZ ;  /* 0x646e171e05077810 */ /* 0x000fc60007ffe0ff */
[----:B------:R-:W-:Y:S01]  /*0db0*/  IMAD.WIDE.U32 R10, R10, -0x2daee0ad, RZ ;  /* 0xd2511f530a0a7825 */ /* 0x000fe200078e00ff */
[----:B------:R-:W-:-:S03]  /*0dc0*/  LOP3.LUT R6, R13, R6, R3, 0x96, !PT ;  /* 0x000000060d067212 */ /* 0x000fc600078e9603 */
[----:B------:R-:W-:Y:S01]  /*0dd0*/  VIADD R3, R4, 0xb54cda56 ;  /* 0xb54cda5604037836 */ /* 0x000fe20000000000 */
[----:B------:R-:W-:Y:S01]  /*0de0*/  LOP3.LUT R12, R11, R12, R7, 0x96, !PT ;  /* 0x0000000c0b0c7212 */ /* 0x000fe200078e9607 */
[----:B------:R-:W-:-:S04]  /*0df0*/  IMAD.WIDE.U32 R6, R6, -0x326172a9, RZ ;  /* 0xcd9e8d5706067825 */ /* 0x000fc800078e00ff */
[----:B------:R-:W-:Y:S01]  /*0e00*/  IMAD.HI.U32 R12, R12, -0x326172a9, RZ ;  /* 0xcd9e8d570c0c7827 */ /* 0x000fe200078e00ff */
[----:B------:R-:W-:-:S03]  /*0e10*/  LOP3.LUT R3, R7, R8, R3, 0x96, !PT ;  /* 0x0000000807037212 */ /* 0x000fc600078e9603 */
[----:B------:R-:W-:Y:S01]  /*0e20*/  VIADD R4, R4, 0x8ff34781 ;  /* 0x8ff3478104047836 */ /* 0x000fe20000000000 */
[----:B------:R-:W-:Y:S01]  /*0e30*/  LOP3.LUT R12, R12, R6, R9, 0x96, !PT ;  /* 0x000000060c0c7212 */ /* 0x000fe200078e9609 */
[----:B------:R-:W-:Y:S02]  /*0e40*/  VIADD R9, R5, 0x1fd5c5a3 ;  /* 0x1fd5c5a305097836 */ /* 0x000fe40000000000 */
[----:B------:R-:W-:Y:S01]  /*0e50*/  IMAD.WIDE.U32 R6, R3, -0x2daee0ad, RZ ;  /* 0xd2511f5303067825 */ /* 0x000fe200078e00ff */
[----:B------:R-:W-:-:S03]  /*0e60*/  IADD3 R3, PT, PT, R5, -0x24c28bd8, RZ ;  /* 0xdb3d742805037810 */ /* 0x000fc60007ffe0ff */
[----:B------:R-:W-:Y:S01]  /*0e70*/  IMAD.HI.U32 R12, R12, -0x2daee0ad, RZ ;  /* 0xd2511f530c0c7827 */ /* 0x000fe200078e00ff */
[----:B------:R-:W-:-:S04]  /*0e80*/  LOP3.LUT R9, R7, R10, R9, 0x96, !PT ;  /* 0x0000000a07097212 */ /* 0x000fc800078e9609 */
[----:B------:R-:W-:Y:S01]  /*0e90*/  LOP3.LUT R3, R12, R6, R3, 0x96, !PT ;  /* 0x000000060c037212 */ /* 0x000fe200078e9603 */
[----:B------:R-:W-:-:S04]  /*0ea0*/  IMAD R9, R9, -0x326172a9, RZ ;  /* 0xcd9e8d5709097824 */ /* 0x000fc800078e02ff */
[----:B------:R-:W-:-:S05]  /*0eb0*/  IMAD.HI.U32 R3, R3, -0x326172a9, RZ ;  /* 0xcd9e8d5703037827 */ /* 0x000fca00078e00ff */
[----:B------:R-:W-:Y:S01]  /*0ec0*/  LOP3.LUT R3, R3, R9, R4, 0x96, !PT ;  /* 0x0000000903037212 */ /* 0x000fe200078e9604 */
[----:B------:R-:W-:-:S03]  /*0ed0*/  HFMA2 R4, -RZ, RZ, 0.1171875, 0 ;  /* 0x2f800000ff047431 */ /* 0x000fc600000001ff */
        /* <DEDUP_REMOVED lines=14> */
.L_x_2:
[----:B------:R-:W-:-:S00]  /*0fc0*/  BRA `(.L_x_2) ;  /* 0xfffffffc00fc7947 */ /* 0x000fc0000383ffff */
[----:B------:R-:W-:-:S00]  /*0fd0*/  NOP ;  /* 0x0000000000007918 */ /* 0x000fc00000000000 */
        /* <DEDUP_REMOVED lines=10> */
.L_x_3:


//--------------------- .nv.global.init           --------------------------
	.section	.nv.global.init,"aw",@progbits
	.align	4
.nv.global.init:
	.type		mrg32k3aM1SubSeq,@object
	.size		mrg32k3aM1SubSeq,(mrg32k3aM2SubSeq - mrg32k3aM1SubSeq)
mrg32k3aM1SubSeq:
        /*0000*/ 	.byte	0x0b, 0xcc, 0xee, 0x04, 0x73, 0x29, 0x8b, 0x6f, 0xf6, 0x53, 0x03, 0xf6, 0x23, 0xf6, 0xea, 0xda
        /* <DEDUP_REMOVED lines=125> */
	.type		mrg32k3aM2SubSeq,@object
	.size		mrg32k3aM2SubSeq,(mrg32k3aM1 - mrg32k3aM2SubSeq)
mrg32k3aM2SubSeq:
        /* <DEDUP_REMOVED lines=126> */
	.type		mrg32k3aM1,@object
	.size		mrg32k3aM1,(mrg32k3aM1Seq - mrg32k3aM1)
mrg32k3aM1:
        /* <DEDUP_REMOVED lines=144> */
	.type		mrg32k3aM1Seq,@object
	.size		mrg32k3aM1Seq,(mrg32k3aM2 - mrg32k3aM1Seq)
mrg32k3aM1Seq:
        /* <DEDUP_REMOVED lines=144> */
	.type		mrg32k3aM2,@object
	.size		mrg32k3aM2,(mrg32k3aM2Seq - mrg32k3aM2)
mrg32k3aM2:
        /* <DEDUP_REMOVED lines=144> */
	.type		mrg32k3aM2Seq,@object
	.size		mrg32k3aM2Seq,(precalc_xorwow_matrix - mrg32k3aM2Seq)
mrg32k3aM2Seq:
        /* <DEDUP_REMOVED lines=144> */
	.type		precalc_xorwow_matrix,@object
	.size		precalc_xorwow_matrix,(precalc_xorwow_offset_matrix - precalc_xorwow_matrix)
precalc_xorwow_matrix:
        /* <DEDUP_REMOVED lines=6400> */
	.type		precalc_xorwow_offset_matrix,@object
	.size		precalc_xorwow_offset_matrix,(.L_1 - precalc_xorwow_offset_matrix)
precalc_xorwow_offset_matrix:
        /* <DEDUP_REMOVED lines=6400> */
.L_1:


//--------------------- .nv.shared.reserved.0     --------------------------
	.section	.nv.shared.reserved.0,"aw",@nobits
	.weak		__nv_reservedSMEM_offset_0_alias
	.size		__nv_reservedSMEM_offset_0_alias, 0, 64
	.other		__nv_reservedSMEM_offset_0_alias,@"STO_CUDA_RESERVED_SHARED STV_DEFAULT"
__nv_reservedSMEM_offset_0_alias:
	.zero		0
	.zero		64


//--------------------- .nv.constant0._Z14VitBit_DropoutPKaPaPKiPiPKfPffiiii --------------------------
	.section	.nv.constant0._Z14VitBit_DropoutPKaPaPKiPiPKfPffiiii,"a",@progbits
	.sectionflags	@""
	.align	4
.nv.constant0._Z14VitBit_DropoutPKaPaPKiPiPKfPffiiii:
	.zero		964


//--------------------- SYMBOLS --------------------------

	.type		.nv.reservedSmem.offset0,@object
	.size		.nv.reservedSmem.offset0,0x4
